	.headerflags	@"EF_CUDA_TEXMODE_UNIFIED EF_CUDA_64BIT_ADDRESS EF_CUDA_ACCELERATORS EF_CUDA_SM90 EF_CUDA_VIRTUAL_SM(EF_CUDA_SM90)"
	.elftype	@"ET_EXEC"


//--------------------- .nv.info                  --------------------------
	.section	.nv.info,"",@"SHT_CUDA_INFO"
	.align	4


	//----- nvinfo : EIATTR_REGCOUNT
	.align		4
        /*0000*/ 	.byte	0x04, 0x2f
        /*0002*/ 	.short	(.L_3 - .L_2)
	.align		4
.L_2:
        /*0004*/ 	.word	index@(triton_poi_fused__native_batch_norm_legit_no_training_relu_0)
        /*0008*/ 	.word	0x00000011


	//----- nvinfo : EIATTR_MIN_STACK_SIZE
	.align		4
.L_3:
        /*000c*/ 	.byte	0x04, 0x12
        /*000e*/ 	.short	(.L_5 - .L_4)
	.align		4
.L_4:
        /*0010*/ 	.word	index@(triton_poi_fused__native_batch_norm_legit_no_training_relu_0)
        /*0014*/ 	.word	0x00000000


	//----- nvinfo : EIATTR_FRAME_SIZE
	.align		4
.L_5:
        /*0018*/ 	.byte	0x04, 0x11
        /*001a*/ 	.short	(.L_7 - .L_6)
	.align		4
.L_6:
        /*001c*/ 	.word	index@(triton_poi_fused__native_batch_norm_legit_no_training_relu_0)
        /*0020*/ 	.word	0x00000000


	//----- nvinfo : EIATTR_MIN_STACK_SIZE
	.align		4
.L_7:
        /*0024*/ 	.byte	0x04, 0x12
        /*0026*/ 	.short	(.L_9 - .L_8)
	.align		4
.L_8:
        /*0028*/ 	.word	index@(triton_poi_fused__native_batch_norm_legit_no_training_relu_0)
        /*002c*/ 	.word	0x00000000
.L_9:


//--------------------- .nv.info.triton_poi_fused__native_batch_norm_legit_no_training_relu_0 --------------------------
	.section	.nv.info.triton_poi_fused__native_batch_norm_legit_no_training_relu_0,"",@"SHT_CUDA_INFO"
	.sectionflags	@""
	.align	4


	//----- nvinfo : EIATTR_CUDA_API_VERSION
	.align		4
        /*0000*/ 	.byte	0x04, 0x37
        /*0002*/ 	.short	(.L_11 - .L_10)
.L_10:
        /*0004*/ 	.word	0x0000007c


	//----- nvinfo : EIATTR_KPARAM_INFO
	.align		4
.L_11:
        /*0008*/ 	.byte	0x04, 0x17
        /*000a*/ 	.short	(.L_13 - .L_12)
.L_12:
        /*000c*/ 	.word	0x00000000
        /*0010*/ 	.short	0x0006
        /*0012*/ 	.short	0x0030
        /*0014*/ 	.byte	0x00, 0xf0, 0x11, 0x00


	//----- nvinfo : EIATTR_KPARAM_INFO
	.align		4
.L_13:
        /*0018*/ 	.byte	0x04, 0x17
        /*001a*/ 	.short	(.L_15 - .L_14)
.L_14:
        /*001c*/ 	.word	0x00000000
        /*0020*/ 	.short	0x0005
        /*0022*/ 	.short	0x0028
        /*0024*/ 	.byte	0x00, 0xf4, 0x21, 0x00


	//----- nvinfo : EIATTR_KPARAM_INFO
	.align		4
.L_15:
        /*0028*/ 	.byte	0x04, 0x17
        /*002a*/ 	.short	(.L_17 - .L_16)
.L_16:
        /*002c*/ 	.word	0x00000000
        /*0030*/ 	.short	0x0004
        /*0032*/ 	.short	0x0020
        /*0034*/ 	.byte	0x00, 0xf4, 0x21, 0x00


	//----- nvinfo : EIATTR_KPARAM_INFO
	.align		4
.L_17:
        /*0038*/ 	.byte	0x04, 0x17
        /*003a*/ 	.short	(.L_19 - .L_18)
.L_18:
        /*003c*/ 	.word	0x00000000
        /*0040*/ 	.short	0x0003
        /*0042*/ 	.short	0x0018
        /*0044*/ 	.byte	0x00, 0xf4, 0x21, 0x00


	//----- nvinfo : EIATTR_KPARAM_INFO
	.align		4
.L_19:
        /*0048*/ 	.byte	0x04, 0x17
        /*004a*/ 	.short	(.L_21 - .L_20)
.L_20:
        /*004c*/ 	.word	0x00000000
        /*0050*/ 	.short	0x0002
        /*0052*/ 	.short	0x0010
        /*0054*/ 	.byte	0x00, 0xf4, 0x21, 0x00


	//----- nvinfo : EIATTR_KPARAM_INFO
	.align		4
.L_21:
        /*0058*/ 	.byte	0x04, 0x17
        /*005a*/ 	.short	(.L_23 - .L_22)
.L_22:
        /*005c*/ 	.word	0x00000000
        /*0060*/ 	.short	0x0001
        /*0062*/ 	.short	0x0008
        /*0064*/ 	.byte	0x00, 0xf4, 0x21, 0x00


	//----- nvinfo : EIATTR_KPARAM_INFO
	.align		4
.L_23:
        /*0068*/ 	.byte	0x04, 0x17
        /*006a*/ 	.short	(.L_25 - .L_24)
.L_24:
        /*006c*/ 	.word	0x00000000
        /*0070*/ 	.short	0x0000
        /*0072*/ 	.short	0x0000
        /*0074*/ 	.byte	0x00, 0xf4, 0x21, 0x00


	//----- nvinfo : EIATTR_SPARSE_MMA_MASK
	.align		4
.L_25:
        /*0078*/ 	.byte	0x03, 0x50
        /*007a*/ 	.short	0x0000


	//----- nvinfo : EIATTR_MAXREG_COUNT
	.align		4
        /*007c*/ 	.byte	0x03, 0x1b
        /*007e*/ 	.short	0x00ff


	//----- nvinfo : EIATTR_EXIT_INSTR_OFFSETS
	.align		4
        /*0080*/ 	.byte	0x04, 0x1c
        /*0082*/ 	.short	(.L_27 - .L_26)


	//   ....[0]....
.L_26:
        /*0084*/ 	.word	0x00000360


	//----- nvinfo : EIATTR_REQNTID
	.align		4
.L_27:
        /*0088*/ 	.byte	0x04, 0x10
        /*008a*/ 	.short	(.L_29 - .L_28)
.L_28:
        /*008c*/ 	.word	0x00000080
        /*0090*/ 	.word	0x00000001
        /*0094*/ 	.word	0x00000001


	//----- nvinfo : EIATTR_CBANK_PARAM_SIZE
	.align		4
.L_29:
        /*0098*/ 	.byte	0x03, 0x19
        /*009a*/ 	.short	0x0034


	//----- nvinfo : EIATTR_PARAM_CBANK
	.align		4
        /*009c*/ 	.byte	0x04, 0x0a
        /*009e*/ 	.short	(.L_31 - .L_30)
	.align		4
.L_30:
        /*00a0*/ 	.word	index@(.nv.constant0.triton_poi_fused__native_batch_norm_legit_no_training_relu_0)
        /*00a4*/ 	.short	0x0210
        /*00a6*/ 	.short	0x0034


	//----- nvinfo : EIATTR_SW_WAR
	.align		4
.L_31:
        /*00a8*/ 	.byte	0x04, 0x36
        /*00aa*/ 	.short	(.L_33 - .L_32)
.L_32:
        /*00ac*/ 	.word	0x00000008
.L_33:


//--------------------- .nv.callgraph             --------------------------
	.section	.nv.callgraph,"",@"SHT_CUDA_CALLGRAPH"
	.align	4
	.sectionentsize	8
	.align		4
        /*0000*/ 	.word	0x00000000
	.align		4
        /*0004*/ 	.word	0xffffffff
	.align		4
        /*0008*/ 	.word	0x00000000
	.align		4
        /*000c*/ 	.word	0xfffffffe
	.align		4
        /*0010*/ 	.word	0x00000000
	.align		4
        /*0014*/ 	.word	0xfffffffd
	.align		4
        /*0018*/ 	.word	0x00000000
	.align		4
        /*001c*/ 	.word	0xfffffffc


//--------------------- .nv.constant4             --------------------------
	.section	.nv.constant4,"a",@progbits
	.align	8
	.align		8
.nv.constant4:
        /*0000*/ 	.dword	_$_str
	.align		8
        /*0008*/ 	.dword	_$_str_$_2


//--------------------- .text.triton_poi_fused__native_batch_norm_legit_no_training_relu_0 --------------------------
	.section	.text.triton_poi_fused__native_batch_norm_legit_no_training_relu_0,"ax",@progbits
	.align	128
        .global         triton_poi_fused__native_batch_norm_legit_no_training_relu_0
        .type           triton_poi_fused__native_batch_norm_legit_no_training_relu_0,@function
        .size           triton_poi_fused__native_batch_norm_legit_no_training_relu_0,(.L_x_1 - triton_poi_fused__native_batch_norm_legit_no_training_relu_0)
        .other          triton_poi_fused__native_batch_norm_legit_no_training_relu_0,@"STO_CUDA_ENTRY STV_DEFAULT"
triton_poi_fused__native_batch_norm_legit_no_training_relu_0:
.text.triton_poi_fused__native_batch_norm_legit_no_training_relu_0:
[----:B------:R-:W-:Y:S01]  /*0000*/  LDC R1, c[0x0][0x28] ;  /* 0x00000a00ff017b82 */ /* 0x000fe20000000800 */
[----:B------:R-:W1:Y:S07]  /*0010*/  S2R R0, SR_TID.X ;  /* 0x0000000000007919 */ /* 0x000e6e0000002100 */
[----:B------:R-:W2:Y:S01]  /*0020*/  LDC.64 R6, c[0x0][0x220] ;  /* 0x00008800ff067b82 */ /* 0x000ea20000000a00 */
[----:B------:R-:W-:Y:S01]  /*0030*/  ULDC.64 UR4, c[0x0][0x208] ;  /* 0x0000820000047ab9 */ /* 0x000fe20000000a00 */
[----:B------:R-:W3:Y:S06]  /*0040*/  S2R R5, SR_CTAID.X ;  /* 0x0000000000057919 */ /* 0x000eec0000002500 */
[----:B------:R-:W4:Y:S08]  /*0050*/  LDC.64 R8, c[0x0][0x228] ;  /* 0x00008a00ff087b82 */ /* 0x000f300000000a00 */
[----:B------:R-:W5:Y:S01]  /*0060*/  LDC.64 R10, c[0x0][0x230] ;  /* 0x00008c00ff0a7b82 */ /* 0x000f620000000a00 */
[----:B-1----:R-:W-:-:S02]  /*0070*/  SHF.L.U32 R0, R0, 0x1, RZ ;  /* 0x0000000100007819 */ /* 0x002fc400000006ff */
[----:B---3--:R-:W-:Y:S02]  /*0080*/  SHF.R.S32.HI R3, RZ, 0x17, R5 ;  /* 0x00000017ff037819 */ /* 0x008fe40000011405 */
[----:B------:R-:W-:Y:S02]  /*0090*/  LOP3.LUT R0, R0, 0xfe, RZ, 0xc0, !PT ;  /* 0x000000fe00007812 */ /* 0x000fe400078ec0ff */
[----:B------:R-:W-:Y:S02]  /*00a0*/  SGXT R3, R3, 0x1 ;  /* 0x000000010303781a */ /* 0x000fe40000000200 */
[----:B------:R-:W-:Y:S02]  /*00b0*/  LEA R0, R5, R0, 0x8 ;  /* 0x0000000005007211 */ /* 0x000fe400078e40ff */
[----:B------:R-:W1:Y:S02]  /*00c0*/  LDC.64 R4, c[0x0][0x218] ;  /* 0x00008600ff047b82 */ /* 0x000e640000000a00 */
[----:B------:R-:W-:-:S04]  /*00d0*/  LEA.HI R3, R3, R0, RZ, 0x4 ;  /* 0x0000000003037211 */ /* 0x000fc800078f20ff */
[--C-:B------:R-:W-:Y:S02]  /*00e0*/  SHF.R.S32.HI R2, RZ, 0x4, R3.reuse ;  /* 0x00000004ff027819 */ /* 0x100fe40000011403 */
[----:B------:R-:W-:-:S04]  /*00f0*/  SHF.R.S32.HI R3, RZ, 0x1f, R3 ;  /* 0x0000001fff037819 */ /* 0x000fc80000011403 */
[----:B------:R-:W-:-:S04]  /*0100*/  LEA.HI R3, R3, R2, RZ, 0x7 ;  /* 0x0000000203037211 */ /* 0x000fc800078f38ff */
[----:B------:R-:W-:-:S04]  /*0110*/  LOP3.LUT R3, R3, 0xffffff80, RZ, 0xc0, !PT ;  /* 0xffffff8003037812 */ /* 0x000fc800078ec0ff */
[----:B------:R-:W-:Y:S02]  /*0120*/  IADD3 R13, R2, -R3, RZ ;  /* 0x80000003020d7210 */ /* 0x000fe40007ffe0ff */
[----:B------:R-:W3:Y:S03]  /*0130*/  LDC.64 R2, c[0x0][0x210] ;  /* 0x00008400ff027b82 */ /* 0x000ee60000000a00 */
[----:B--2---:R-:W-:-:S06]  /*0140*/  IMAD.WIDE R6, R13, 0x4, R6 ;  /* 0x000000040d067825 */ /* 0x004fcc00078e0206 */
[----:B------:R-:W2:Y:S01]  /*0150*/  LDG.E.EL R6, desc[UR4][R6.64] ;  /* 0x0000000406067981 */ /* 0x000ea2000c2e1900 */
[----:B-1----:R-:W-:-:S05]  /*0160*/  IMAD.WIDE R4, R13, 0x4, R4 ;  /* 0x000000040d047825 */ /* 0x002fca00078e0204 */
[----:B------:R1:W2:Y:S01]  /*0170*/  LDG.E.EL R12, desc[UR4][R4.64] ;  /* 0x00000004040c7981 */ /* 0x0002a2000c2e1900 */
[----:B---3--:R-:W-:Y:S01]  /*0180*/  IMAD.WIDE R2, R0, 0x4, R2 ;  /* 0x0000000400027825 */ /* 0x008fe200078e0202 */
[----:B------:R-:W-:Y:S01]  /*0190*/  HFMA2.MMA R14, -RZ, RZ, 1.625, 0 ;  /* 0x3e800000ff0e7435 */ /* 0x000fe200000001ff */
[----:B-1----:R-:W1:Y:S04]  /*01a0*/  LDC.64 R4, c[0x0][0x238] ;  /* 0x00008e00ff047b82 */ /* 0x002e680000000a00 */
[----:B------:R-:W3:Y:S01]  /*01b0*/  LDG.E.64 R2, desc[UR4][R2.64] ;  /* 0x0000000402027981 */ /* 0x000ee2000c1e1b00 */
[----:B----4-:R-:W-:-:S04]  /*01c0*/  IMAD.WIDE R8, R13, 0x4, R8 ;  /* 0x000000040d087825 */ /* 0x010fc800078e0208 */
[----:B-----5:R-:W-:Y:S02]  /*01d0*/  IMAD.WIDE R10, R13, 0x4, R10 ;  /* 0x000000040d0a7825 */ /* 0x020fe400078e020a */
[----:B------:R-:W4:Y:S04]  /*01e0*/  LDG.E.EL R8, desc[UR4][R8.64] ;  /* 0x0000000408087981 */ /* 0x000f28000c2e1900 */
[----:B------:R-:W4:Y:S01]  /*01f0*/  LDG.E.EL R11, desc[UR4][R10.64] ;  /* 0x000000040a0b7981 */ /* 0x000f22000c2e1900 */
[----:B-1----:R-:W-:-:S04]  /*0200*/  IMAD.WIDE R4, R0, 0x4, R4 ;  /* 0x0000000400047825 */ /* 0x002fc800078e0204 */
[----:B--2---:R-:W-:-:S04]  /*0210*/  FADD R6, R6, 9.9999997473787516356e-06 ;  /* 0x3727c5ac06067421 */ /* 0x004fc80000000000 */
[----:B------:R-:W1:Y:S02]  /*0220*/  MUFU.SQRT R7, R6 ;  /* 0x0000000600077308 */ /* 0x000e640000002000 */
[C---:B-1----:R-:W-:Y:S02]  /*0230*/  FSETP.GT.AND P0, PT, R7.reuse, 8.50705917302346158658e+37, PT ;  /* 0x7e8000000700780b */ /* 0x042fe40003f04000 */
[----:B------:R-:W-:-:S11]  /*0240*/  FSETP.GEU.AND P1, PT, R7, 1.175494350822287508e-38, PT ;  /* 0x008000000700780b */ /* 0x000fd60003f2e000 */
[----:B------:R-:W-:-:S04]  /*0250*/  @P0 FMUL R7, R7, 0.25 ;  /* 0x3e80000007070820 */ /* 0x000fc80000400000 */
[----:B------:R-:W-:-:S06]  /*0260*/  @!P1 FMUL R7, R7, 16777216 ;  /* 0x4b80000007079820 */ /* 0x000fcc0000400000 */
[----:B------:R-:W1:Y:S01]  /*0270*/  MUFU.RCP R7, R7 ;  /* 0x0000000700077308 */ /* 0x000e620000001000 */
[----:B------:R-:W-:Y:S01]  /*0280*/  FSEL R14, R14, 1, P0 ;  /* 0x3f8000000e0e7808 */ /* 0x000fe20000000000 */
[----:B---3--:R-:W-:-:S04]  /*0290*/  FADD R2, R2, -R12 ;  /* 0x8000000c02027221 */ /* 0x008fc80000000000 */
[----:B------:R-:W-:Y:S01]  /*02a0*/  @!P1 FMUL R14, R14, 16777216 ;  /* 0x4b8000000e0e9820 */ /* 0x000fe20000400000 */
[----:B------:R-:W-:-:S03]  /*02b0*/  FADD R3, R3, -R12 ;  /* 0x8000000c03037221 */ /* 0x000fc60000000000 */
[----:B-1----:R-:W-:-:S04]  /*02c0*/  FMUL R14, R7, R14 ;  /* 0x0000000e070e7220 */ /* 0x002fc80000400000 */
[-C--:B------:R-:W-:Y:S01]  /*02d0*/  FMUL R2, R2, R14.reuse ;  /* 0x0000000e02027220 */ /* 0x080fe20000400000 */
[----:B------:R-:W-:-:S03]  /*02e0*/  FMUL R14, R3, R14 ;  /* 0x0000000e030e7220 */ /* 0x000fc60000400000 */
[C-C-:B----4-:R-:W-:Y:S01]  /*02f0*/  FFMA R2, R8.reuse, R2, R11.reuse ;  /* 0x0000000208027223 */ /* 0x150fe2000000000b */
[----:B------:R-:W-:-:S04]  /*0300*/  FFMA R14, R8, R14, R11 ;  /* 0x0000000e080e7223 */ /* 0x000fc8000000000b */
[----:B------:R-:W-:Y:S02]  /*0310*/  FSETP.GEU.AND P0, PT, R2, RZ, PT ;  /* 0x000000ff0200720b */ /* 0x000fe40003f0e000 */
[----:B------:R-:W-:Y:S02]  /*0320*/  FSETP.GEU.AND P1, PT, R14, RZ, PT ;  /* 0x000000ff0e00720b */ /* 0x000fe40003f2e000 */
[----:B------:R-:W-:Y:S02]  /*0330*/  FSEL R2, R2, RZ, P0 ;  /* 0x000000ff02027208 */ /* 0x000fe40000000000 */
[----:B------:R-:W-:-:S05]  /*0340*/  FSEL R3, R14, RZ, P1 ;  /* 0x000000ff0e037208 */ /* 0x000fca0000800000 */
[----:B------:R-:W-:Y:S01]  /*0350*/  STG.E.64 desc[UR4][R4.64], R2 ;  /* 0x0000000204007986 */ /* 0x000fe2000c101b04 */
[----:B------:R-:W-:Y:S05]  /*0360*/  EXIT ;  /* 0x000000000000794d */ /* 0x000fea0003800000 */
.L_x_0:
[----:B------:R-:W-:-:S00]  /*0370*/  BRA `(.L_x_0) ;  /* 0xfffffffc00fc7947 */ /* 0x000fc0000383ffff */
[----:B------:R-:W-:-:S00]  /*0380*/  NOP ;  /* 0x0000000000007918 */ /* 0x000fc00000000000 */
[----:B------:R-:W-:-:S00]  /*0390*/  NOP ;  /* 0x0000000000007918 */ /* 0x000fc00000000000 */
[----:B------:R-:W-:-:S00]  /*03a0*/  NOP ;  /* 0x0000000000007918 */ /* 0x000fc00000000000 */
[----:B------:R-:W-:-:S00]  /*03b0*/  NOP ;  /* 0x0000000000007918 */ /* 0x000fc00000000000 */
[----:B------:R-:W-:-:S00]  /*03c0*/  NOP ;  /* 0x0000000000007918 */ /* 0x000fc00000000000 */
[----:B------:R-:W-:-:S00]  /*03d0*/  NOP ;  /* 0x0000000000007918 */ /* 0x000fc00000000000 */
[----:B------:R-:W-:-:S00]  /*03e0*/  NOP ;  /* 0x0000000000007918 */ /* 0x000fc00000000000 */
[----:B------:R-:W-:-:S00]  /*03f0*/  NOP ;  /* 0x0000000000007918 */ /* 0x000fc00000000000 */
.L_x_1:


//--------------------- .nv.global.init           --------------------------
	.section	.nv.global.init,"aw",@progbits
.nv.global.init:
	.type		_$_str,@object
	.size		_$_str,(_$_str_$_2 - _$_str)
_$_str:
        /*0000*/ 	.byte	0x5f, 0x5f, 0x43, 0x55, 0x44, 0x41, 0x5f, 0x46, 0x54, 0x5a, 0x00
	.type		_$_str_$_2,@object
	.size		_$_str_$_2,(.L_1 - _$_str_$_2)
_$_str_$_2:
        /*000b*/ 	.byte	0x5f, 0x5f, 0x43, 0x55, 0x44, 0x41, 0x5f, 0x50, 0x52, 0x45, 0x43, 0x5f, 0x53, 0x51, 0x52, 0x54
        /*001b*/ 	.byte	0x00
.L_1:


//--------------------- .nv.constant0.triton_poi_fused__native_batch_norm_legit_no_training_relu_0 --------------------------
	.section	.nv.constant0.triton_poi_fused__native_batch_norm_legit_no_training_relu_0,"a",@progbits
	.sectionflags	@""
	.align	4
.nv.constant0.triton_poi_fused__native_batch_norm_legit_no_training_relu_0:
	.zero		580
